//
// Generated by NVIDIA NVVM Compiler
//
// Compiler Build ID: CL-36424714
// Cuda compilation tools, release 13.0, V13.0.88
// Based on NVVM 20.0.0
//

.version 9.0
.target sm_100
.address_size 64

	// .globl	_Z18shared_mmult_teslaPiS_S_ii
// _ZZ18shared_mmult_teslaPiS_S_iiE3s_A has been demoted
// _ZZ18shared_mmult_teslaPiS_S_iiE3s_B has been demoted
// _ZZ16shared_mmult_gtxPiS_S_iiE3s_A has been demoted
// _ZZ16shared_mmult_gtxPiS_S_iiE3s_B has been demoted

.visible .entry _Z18shared_mmult_teslaPiS_S_ii(
	.param .u64 .ptr .align 1 _Z18shared_mmult_teslaPiS_S_ii_param_0,
	.param .u64 .ptr .align 1 _Z18shared_mmult_teslaPiS_S_ii_param_1,
	.param .u64 .ptr .align 1 _Z18shared_mmult_teslaPiS_S_ii_param_2,
	.param .u32 _Z18shared_mmult_teslaPiS_S_ii_param_3,
	.param .u32 _Z18shared_mmult_teslaPiS_S_ii_param_4
)
{
	.reg .pred 	%p<6>;
	.reg .b32 	%r<142>;
	.reg .b64 	%rd<16>;
	// demoted variable
	.shared .align 4 .b8 _ZZ18shared_mmult_teslaPiS_S_iiE3s_A[4096];
	// demoted variable
	.shared .align 4 .b8 _ZZ18shared_mmult_teslaPiS_S_iiE3s_B[4096];
	ld.param.u64 	%rd5, [_Z18shared_mmult_teslaPiS_S_ii_param_0];
	ld.param.u64 	%rd6, [_Z18shared_mmult_teslaPiS_S_ii_param_1];
	ld.param.u64 	%rd7, [_Z18shared_mmult_teslaPiS_S_ii_param_2];
	ld.param.u32 	%r17, [_Z18shared_mmult_teslaPiS_S_ii_param_3];
	ld.param.u32 	%r18, [_Z18shared_mmult_teslaPiS_S_ii_param_4];
	mov.u32 	%r1, %tid.y;
	mov.u32 	%r2, %tid.x;
	shr.s32 	%r19, %r17, 31;
	shr.u32 	%r20, %r19, 27;
	add.s32 	%r21, %r17, %r20;
	shr.s32 	%r22, %r21, 5;
	mov.u32 	%r23, %ctaid.y;
	add.s32 	%r3, %r22, %r23;
	shl.b32 	%r24, %r23, 5;
	add.s32 	%r25, %r24, %r1;
	add.s32 	%r4, %r25, %r17;
	setp.gt.u32 	%p1, %r4, 2047;
	setp.ge.u32 	%p2, %r4, %r18;
	or.pred  	%p3, %p1, %p2;
	@%p3 bra 	$L__BB0_5;
	mov.u32 	%r26, %ctaid.x;
	shl.b32 	%r27, %r26, 5;
	add.s32 	%r5, %r27, %r2;
	setp.gt.u32 	%p4, %r5, 2047;
	@%p4 bra 	$L__BB0_5;
	shl.b32 	%r29, %r1, 5;
	add.s32 	%r30, %r29, %r2;
	shl.b32 	%r31, %r3, 16;
	shl.b32 	%r32, %r1, 11;
	add.s32 	%r33, %r31, %r32;
	shl.b32 	%r34, %r30, 2;
	mov.u32 	%r35, _ZZ18shared_mmult_teslaPiS_S_iiE3s_A;
	add.s32 	%r6, %r35, %r34;
	add.s32 	%r139, %r5, %r32;
	mov.u32 	%r36, _ZZ18shared_mmult_teslaPiS_S_iiE3s_B;
	add.s32 	%r8, %r36, %r34;
	shl.b32 	%r37, %r1, 7;
	add.s32 	%r9, %r35, %r37;
	shl.b32 	%r38, %r2, 2;
	add.s32 	%r10, %r36, %r38;
	or.b32  	%r39, %r2, %r33;
	mul.wide.u32 	%rd8, %r39, 4;
	cvta.to.global.u64 	%rd9, %rd5;
	add.s64 	%rd15, %rd9, %rd8;
	cvta.to.global.u64 	%rd2, %rd6;
	mov.b32 	%r140, 0;
	mov.u32 	%r141, %r140;
$L__BB0_3:
	ld.global.u32 	%r40, [%rd15];
	st.shared.u32 	[%r6], %r40;
	mul.wide.u32 	%rd10, %r139, 4;
	add.s64 	%rd11, %rd2, %rd10;
	ld.global.u32 	%r41, [%rd11];
	st.shared.u32 	[%r8], %r41;
	bar.sync 	0;
	ld.shared.u32 	%r42, [%r9];
	ld.shared.u32 	%r43, [%r10];
	mad.lo.s32 	%r44, %r43, %r42, %r141;
	ld.shared.u32 	%r45, [%r9+4];
	ld.shared.u32 	%r46, [%r10+128];
	mad.lo.s32 	%r47, %r46, %r45, %r44;
	ld.shared.u32 	%r48, [%r9+8];
	ld.shared.u32 	%r49, [%r10+256];
	mad.lo.s32 	%r50, %r49, %r48, %r47;
	ld.shared.u32 	%r51, [%r9+12];
	ld.shared.u32 	%r52, [%r10+384];
	mad.lo.s32 	%r53, %r52, %r51, %r50;
	ld.shared.u32 	%r54, [%r9+16];
	ld.shared.u32 	%r55, [%r10+512];
	mad.lo.s32 	%r56, %r55, %r54, %r53;
	ld.shared.u32 	%r57, [%r9+20];
	ld.shared.u32 	%r58, [%r10+640];
	mad.lo.s32 	%r59, %r58, %r57, %r56;
	ld.shared.u32 	%r60, [%r9+24];
	ld.shared.u32 	%r61, [%r10+768];
	mad.lo.s32 	%r62, %r61, %r60, %r59;
	ld.shared.u32 	%r63, [%r9+28];
	ld.shared.u32 	%r64, [%r10+896];
	mad.lo.s32 	%r65, %r64, %r63, %r62;
	ld.shared.u32 	%r66, [%r9+32];
	ld.shared.u32 	%r67, [%r10+1024];
	mad.lo.s32 	%r68, %r67, %r66, %r65;
	ld.shared.u32 	%r69, [%r9+36];
	ld.shared.u32 	%r70, [%r10+1152];
	mad.lo.s32 	%r71, %r70, %r69, %r68;
	ld.shared.u32 	%r72, [%r9+40];
	ld.shared.u32 	%r73, [%r10+1280];
	mad.lo.s32 	%r74, %r73, %r72, %r71;
	ld.shared.u32 	%r75, [%r9+44];
	ld.shared.u32 	%r76, [%r10+1408];
	mad.lo.s32 	%r77, %r76, %r75, %r74;
	ld.shared.u32 	%r78, [%r9+48];
	ld.shared.u32 	%r79, [%r10+1536];
	mad.lo.s32 	%r80, %r79, %r78, %r77;
	ld.shared.u32 	%r81, [%r9+52];
	ld.shared.u32 	%r82, [%r10+1664];
	mad.lo.s32 	%r83, %r82, %r81, %r80;
	ld.shared.u32 	%r84, [%r9+56];
	ld.shared.u32 	%r85, [%r10+1792];
	mad.lo.s32 	%r86, %r85, %r84, %r83;
	ld.shared.u32 	%r87, [%r9+60];
	ld.shared.u32 	%r88, [%r10+1920];
	mad.lo.s32 	%r89, %r88, %r87, %r86;
	ld.shared.u32 	%r90, [%r9+64];
	ld.shared.u32 	%r91, [%r10+2048];
	mad.lo.s32 	%r92, %r91, %r90, %r89;
	ld.shared.u32 	%r93, [%r9+68];
	ld.shared.u32 	%r94, [%r10+2176];
	mad.lo.s32 	%r95, %r94, %r93, %r92;
	ld.shared.u32 	%r96, [%r9+72];
	ld.shared.u32 	%r97, [%r10+2304];
	mad.lo.s32 	%r98, %r97, %r96, %r95;
	ld.shared.u32 	%r99, [%r9+76];
	ld.shared.u32 	%r100, [%r10+2432];
	mad.lo.s32 	%r101, %r100, %r99, %r98;
	ld.shared.u32 	%r102, [%r9+80];
	ld.shared.u32 	%r103, [%r10+2560];
	mad.lo.s32 	%r104, %r103, %r102, %r101;
	ld.shared.u32 	%r105, [%r9+84];
	ld.shared.u32 	%r106, [%r10+2688];
	mad.lo.s32 	%r107, %r106, %r105, %r104;
	ld.shared.u32 	%r108, [%r9+88];
	ld.shared.u32 	%r109, [%r10+2816];
	mad.lo.s32 	%r110, %r109, %r108, %r107;
	ld.shared.u32 	%r111, [%r9+92];
	ld.shared.u32 	%r112, [%r10+2944];
	mad.lo.s32 	%r113, %r112, %r111, %r110;
	ld.shared.u32 	%r114, [%r9+96];
	ld.shared.u32 	%r115, [%r10+3072];
	mad.lo.s32 	%r116, %r115, %r114, %r113;
	ld.shared.u32 	%r117, [%r9+100];
	ld.shared.u32 	%r118, [%r10+3200];
	mad.lo.s32 	%r119, %r118, %r117, %r116;
	ld.shared.u32 	%r120, [%r9+104];
	ld.shared.u32 	%r121, [%r10+3328];
	mad.lo.s32 	%r122, %r121, %r120, %r119;
	ld.shared.u32 	%r123, [%r9+108];
	ld.shared.u32 	%r124, [%r10+3456];
	mad.lo.s32 	%r125, %r124, %r123, %r122;
	ld.shared.u32 	%r126, [%r9+112];
	ld.shared.u32 	%r127, [%r10+3584];
	mad.lo.s32 	%r128, %r127, %r126, %r125;
	ld.shared.u32 	%r129, [%r9+116];
	ld.shared.u32 	%r130, [%r10+3712];
	mad.lo.s32 	%r131, %r130, %r129, %r128;
	ld.shared.u32 	%r132, [%r9+120];
	ld.shared.u32 	%r133, [%r10+3840];
	mad.lo.s32 	%r134, %r133, %r132, %r131;
	ld.shared.u32 	%r135, [%r9+124];
	ld.shared.u32 	%r136, [%r10+3968];
	mad.lo.s32 	%r141, %r136, %r135, %r134;
	bar.sync 	0;
	add.s32 	%r140, %r140, 1;
	add.s32 	%r139, %r139, 65536;
	add.s64 	%rd15, %rd15, 128;
	setp.ne.s32 	%p5, %r140, 64;
	@%p5 bra 	$L__BB0_3;
	shl.b32 	%r137, %r4, 11;
	add.s32 	%r138, %r137, %r5;
	cvta.to.global.u64 	%rd12, %rd7;
	mul.wide.u32 	%rd13, %r138, 4;
	add.s64 	%rd14, %rd12, %rd13;
	st.global.u32 	[%rd14], %r141;
$L__BB0_5:
	ret;

}
	// .globl	_Z16shared_mmult_gtxPiS_S_ii
.visible .entry _Z16shared_mmult_gtxPiS_S_ii(
	.param .u64 .ptr .align 1 _Z16shared_mmult_gtxPiS_S_ii_param_0,
	.param .u64 .ptr .align 1 _Z16shared_mmult_gtxPiS_S_ii_param_1,
	.param .u64 .ptr .align 1 _Z16shared_mmult_gtxPiS_S_ii_param_2,
	.param .u32 _Z16shared_mmult_gtxPiS_S_ii_param_3,
	.param .u32 _Z16shared_mmult_gtxPiS_S_ii_param_4
)
{
	.reg .pred 	%p<6>;
	.reg .b32 	%r<142>;
	.reg .b64 	%rd<16>;
	// demoted variable
	.shared .align 4 .b8 _ZZ16shared_mmult_gtxPiS_S_iiE3s_A[4096];
	// demoted variable
	.shared .align 4 .b8 _ZZ16shared_mmult_gtxPiS_S_iiE3s_B[4096];
	ld.param.u64 	%rd5, [_Z16shared_mmult_gtxPiS_S_ii_param_0];
	ld.param.u64 	%rd6, [_Z16shared_mmult_gtxPiS_S_ii_param_1];
	ld.param.u64 	%rd7, [_Z16shared_mmult_gtxPiS_S_ii_param_2];
	ld.param.u32 	%r17, [_Z16shared_mmult_gtxPiS_S_ii_param_3];
	ld.param.u32 	%r18, [_Z16shared_mmult_gtxPiS_S_ii_param_4];
	mov.u32 	%r1, %tid.y;
	mov.u32 	%r2, %tid.x;
	shr.s32 	%r19, %r17, 31;
	shr.u32 	%r20, %r19, 27;
	add.s32 	%r21, %r17, %r20;
	shr.s32 	%r22, %r21, 5;
	mov.u32 	%r23, %ctaid.y;
	add.s32 	%r3, %r22, %r23;
	shl.b32 	%r24, %r23, 5;
	add.s32 	%r25, %r24, %r1;
	add.s32 	%r4, %r25, %r17;
	setp.gt.u32 	%p1, %r4, 2047;
	setp.ge.u32 	%p2, %r4, %r18;
	or.pred  	%p3, %p1, %p2;
	@%p3 bra 	$L__BB1_5;
	mov.u32 	%r26, %ctaid.x;
	shl.b32 	%r27, %r26, 5;
	add.s32 	%r5, %r27, %r2;
	setp.gt.u32 	%p4, %r5, 2047;
	@%p4 bra 	$L__BB1_5;
	shl.b32 	%r29, %r1, 5;
	add.s32 	%r30, %r29, %r2;
	shl.b32 	%r31, %r3, 16;
	shl.b32 	%r32, %r1, 11;
	add.s32 	%r33, %r31, %r32;
	shl.b32 	%r34, %r30, 2;
	mov.u32 	%r35, _ZZ16shared_mmult_gtxPiS_S_iiE3s_A;
	add.s32 	%r6, %r35, %r34;
	add.s32 	%r139, %r5, %r32;
	mov.u32 	%r36, _ZZ16shared_mmult_gtxPiS_S_iiE3s_B;
	add.s32 	%r8, %r36, %r34;
	shl.b32 	%r37, %r1, 7;
	add.s32 	%r9, %r35, %r37;
	shl.b32 	%r38, %r2, 2;
	add.s32 	%r10, %r36, %r38;
	or.b32  	%r39, %r2, %r33;
	mul.wide.u32 	%rd8, %r39, 4;
	cvta.to.global.u64 	%rd9, %rd5;
	add.s64 	%rd15, %rd9, %rd8;
	cvta.to.global.u64 	%rd2, %rd6;
	mov.b32 	%r140, 0;
	mov.u32 	%r141, %r140;
$L__BB1_3:
	ld.global.u32 	%r40, [%rd15];
	st.shared.u32 	[%r6], %r40;
	mul.wide.u32 	%rd10, %r139, 4;
	add.s64 	%rd11, %rd2, %rd10;
	ld.global.u32 	%r41, [%rd11];
	st.shared.u32 	[%r8], %r41;
	bar.sync 	0;
	ld.shared.u32 	%r42, [%r9];
	ld.shared.u32 	%r43, [%r10];
	mad.lo.s32 	%r44, %r43, %r42, %r141;
	ld.shared.u32 	%r45, [%r9+4];
	ld.shared.u32 	%r46, [%r10+128];
	mad.lo.s32 	%r47, %r46, %r45, %r44;
	ld.shared.u32 	%r48, [%r9+8];
	ld.shared.u32 	%r49, [%r10+256];
	mad.lo.s32 	%r50, %r49, %r48, %r47;
	ld.shared.u32 	%r51, [%r9+12];
	ld.shared.u32 	%r52, [%r10+384];
	mad.lo.s32 	%r53, %r52, %r51, %r50;
	ld.shared.u32 	%r54, [%r9+16];
	ld.shared.u32 	%r55, [%r10+512];
	mad.lo.s32 	%r56, %r55, %r54, %r53;
	ld.shared.u32 	%r57, [%r9+20];
	ld.shared.u32 	%r58, [%r10+640];
	mad.lo.s32 	%r59, %r58, %r57, %r56;
	ld.shared.u32 	%r60, [%r9+24];
	ld.shared.u32 	%r61, [%r10+768];
	mad.lo.s32 	%r62, %r61, %r60, %r59;
	ld.shared.u32 	%r63, [%r9+28];
	ld.shared.u32 	%r64, [%r10+896];
	mad.lo.s32 	%r65, %r64, %r63, %r62;
	ld.shared.u32 	%r66, [%r9+32];
	ld.shared.u32 	%r67, [%r10+1024];
	mad.lo.s32 	%r68, %r67, %r66, %r65;
	ld.shared.u32 	%r69, [%r9+36];
	ld.shared.u32 	%r70, [%r10+1152];
	mad.lo.s32 	%r71, %r70, %r69, %r68;
	ld.shared.u32 	%r72, [%r9+40];
	ld.shared.u32 	%r73, [%r10+1280];
	mad.lo.s32 	%r74, %r73, %r72, %r71;
	ld.shared.u32 	%r75, [%r9+44];
	ld.shared.u32 	%r76, [%r10+1408];
	mad.lo.s32 	%r77, %r76, %r75, %r74;
	ld.shared.u32 	%r78, [%r9+48];
	ld.shared.u32 	%r79, [%r10+1536];
	mad.lo.s32 	%r80, %r79, %r78, %r77;
	ld.shared.u32 	%r81, [%r9+52];
	ld.shared.u32 	%r82, [%r10+1664];
	mad.lo.s32 	%r83, %r82, %r81, %r80;
	ld.shared.u32 	%r84, [%r9+56];
	ld.shared.u32 	%r85, [%r10+1792];
	mad.lo.s32 	%r86, %r85, %r84, %r83;
	ld.shared.u32 	%r87, [%r9+60];
	ld.shared.u32 	%r88, [%r10+1920];
	mad.lo.s32 	%r89, %r88, %r87, %r86;
	ld.shared.u32 	%r90, [%r9+64];
	ld.shared.u32 	%r91, [%r10+2048];
	mad.lo.s32 	%r92, %r91, %r90, %r89;
	ld.shared.u32 	%r93, [%r9+68];
	ld.shared.u32 	%r94, [%r10+2176];
	mad.lo.s32 	%r95, %r94, %r93, %r92;
	ld.shared.u32 	%r96, [%r9+72];
	ld.shared.u32 	%r97, [%r10+2304];
	mad.lo.s32 	%r98, %r97, %r96, %r95;
	ld.shared.u32 	%r99, [%r9+76];
	ld.shared.u32 	%r100, [%r10+2432];
	mad.lo.s32 	%r101, %r100, %r99, %r98;
	ld.shared.u32 	%r102, [%r9+80];
	ld.shared.u32 	%r103, [%r10+2560];
	mad.lo.s32 	%r104, %r103, %r102, %r101;
	ld.shared.u32 	%r105, [%r9+84];
	ld.shared.u32 	%r106, [%r10+2688];
	mad.lo.s32 	%r107, %r106, %r105, %r104;
	ld.shared.u32 	%r108, [%r9+88];
	ld.shared.u32 	%r109, [%r10+2816];
	mad.lo.s32 	%r110, %r109, %r108, %r107;
	ld.shared.u32 	%r111, [%r9+92];
	ld.shared.u32 	%r112, [%r10+2944];
	mad.lo.s32 	%r113, %r112, %r111, %r110;
	ld.shared.u32 	%r114, [%r9+96];
	ld.shared.u32 	%r115, [%r10+3072];
	mad.lo.s32 	%r116, %r115, %r114, %r113;
	ld.shared.u32 	%r117, [%r9+100];
	ld.shared.u32 	%r118, [%r10+3200];
	mad.lo.s32 	%r119, %r118, %r117, %r116;
	ld.shared.u32 	%r120, [%r9+104];
	ld.shared.u32 	%r121, [%r10+3328];
	mad.lo.s32 	%r122, %r121, %r120, %r119;
	ld.shared.u32 	%r123, [%r9+108];
	ld.shared.u32 	%r124, [%r10+3456];
	mad.lo.s32 	%r125, %r124, %r123, %r122;
	ld.shared.u32 	%r126, [%r9+112];
	ld.shared.u32 	%r127, [%r10+3584];
	mad.lo.s32 	%r128, %r127, %r126, %r125;
	ld.shared.u32 	%r129, [%r9+116];
	ld.shared.u32 	%r130, [%r10+3712];
	mad.lo.s32 	%r131, %r130, %r129, %r128;
	ld.shared.u32 	%r132, [%r9+120];
	ld.shared.u32 	%r133, [%r10+3840];
	mad.lo.s32 	%r134, %r133, %r132, %r131;
	ld.shared.u32 	%r135, [%r9+124];
	ld.shared.u32 	%r136, [%r10+3968];
	mad.lo.s32 	%r141, %r136, %r135, %r134;
	bar.sync 	0;
	add.s32 	%r140, %r140, 1;
	add.s32 	%r139, %r139, 65536;
	add.s64 	%rd15, %rd15, 128;
	setp.ne.s32 	%p5, %r140, 64;
	@%p5 bra 	$L__BB1_3;
	shl.b32 	%r137, %r4, 11;
	add.s32 	%r138, %r137, %r5;
	cvta.to.global.u64 	%rd12, %rd7;
	mul.wide.u32 	%rd13, %r138, 4;
	add.s64 	%rd14, %rd12, %rd13;
	st.global.u32 	[%rd14], %r141;
$L__BB1_5:
	ret;

}


// ===== COMPILED SASS (sm_100) =====

	.target	sm_100

	.elftype	@"ET_EXEC"


//--------------------- .note.nv.tkinfo           --------------------------
	.section	.note.nv.tkinfo,"",@"SHT_NOTE"
	.sectionflags	@"SHF_NOTE_NV_TKINFO"
	.tkinfo
        /*0018*/ 	.word	0x00000002
        /*0030*/ 	.string	""
        /*0030*/ 	.string	"ptxas"
        /*0030*/ 	.string	"Cuda compilation tools, release 13.0, V13.0.88"
        /*0030*/ 	.string	"Build cuda_13.0.r13.0/compiler.36424714_0"
        /*0030*/ 	.string	"-arch sm_100 -m 64 "



//--------------------- .note.nv.cuinfo           --------------------------
	.section	.note.nv.cuinfo,"",@"SHT_NOTE"
	.sectionflags	@"SHF_NOTE_NV_CUINFO"
        /*0018*/ 	.short	0x0002
        /*001a*/ 	.short	0x0064
        /*001c*/ 	.short	0x0082
	.zero		2


//--------------------- .nv.info                  --------------------------
	.section	.nv.info,"",@"SHT_CUDA_INFO"
	.align	4


	//----- nvinfo : EIATTR_REGCOUNT
	.align		4
        /*0000*/ 	.byte	0x04, 0x2f
        /*0002*/ 	.short	(.L_1 - .L_0)
	.align		4
.L_0:
        /*0004*/ 	.word	index@(_Z18shared_mmult_teslaPiS_S_ii)
        /*0008*/ 	.word	0x00000020


	//----- nvinfo : EIATTR_FRAME_SIZE
	.align		4
.L_1:
        /*000c*/ 	.byte	0x04, 0x11
        /*000e*/ 	.short	(.L_3 - .L_2)
	.align		4
.L_2:
        /*0010*/ 	.word	index@(_Z18shared_mmult_teslaPiS_S_ii)
        /*0014*/ 	.word	0x00000000


	//----- nvinfo : EIATTR_REGCOUNT
	.align		4
.L_3:
        /*0018*/ 	.byte	0x04, 0x2f
        /*001a*/ 	.short	(.L_5 - .L_4)
	.align		4
.L_4:
        /*001c*/ 	.word	index@(_Z16shared_mmult_gtxPiS_S_ii)
        /*0020*/ 	.word	0x00000020


	//----- nvinfo : EIATTR_FRAME_SIZE
	.align		4
.L_5:
        /*0024*/ 	.byte	0x04, 0x11
        /*0026*/ 	.short	(.L_7 - .L_6)
	.align		4
.L_6:
        /*0028*/ 	.word	index@(_Z16shared_mmult_gtxPiS_S_ii)
        /*002c*/ 	.word	0x00000000


	//----- nvinfo : EIATTR_MIN_STACK_SIZE
	.align		4
.L_7:
        /*0030*/ 	.byte	0x04, 0x12
        /*0032*/ 	.short	(.L_9 - .L_8)
	.align		4
.L_8:
        /*0034*/ 	.word	index@(_Z16shared_mmult_gtxPiS_S_ii)
        /*0038*/ 	.word	0x00000000


	//----- nvinfo : EIATTR_MIN_STACK_SIZE
	.align		4
.L_9:
        /*003c*/ 	.byte	0x04, 0x12
        /*003e*/ 	.short	(.L_11 - .L_10)
	.align		4
.L_10:
        /*0040*/ 	.word	index@(_Z18shared_mmult_teslaPiS_S_ii)
        /*0044*/ 	.word	0x00000000
.L_11:


//--------------------- .nv.compat                --------------------------
	.section	.nv.compat,"",@"SHT_CUDA_COMPAT_INFO"
	.align	4
        /*0000*/ 	.byte	0x02, 0x09, 0x00, 0x00, 0x02, 0x02, 0x01, 0x00, 0x02, 0x05, 0x05, 0x00, 0x03, 0x07, 0x01, 0x01
        /*0010*/ 	.byte	0x02, 0x03, 0x00, 0x00, 0x02, 0x06, 0x01, 0x00, 0x04, 0x0b, 0x08, 0x00, 0x09, 0x00, 0x00, 0x00
        /*0020*/ 	.byte	0x00, 0x00, 0x00, 0x00


//--------------------- .nv.info._Z16shared_mmult_gtxPiS_S_ii --------------------------
	.section	.nv.info._Z16shared_mmult_gtxPiS_S_ii,"",@"SHT_CUDA_INFO"
	.sectionflags	@""
	.align	4


	//----- nvinfo : EIATTR_CUDA_API_VERSION
	.align		4
        /*0000*/ 	.byte	0x04, 0x37
        /*0002*/ 	.short	(.L_13 - .L_12)
.L_12:
        /*0004*/ 	.word	0x00000082


	//----- nvinfo : EIATTR_KPARAM_INFO
	.align		4
.L_13:
        /*0008*/ 	.byte	0x04, 0x17
        /*000a*/ 	.short	(.L_15 - .L_14)
.L_14:
        /*000c*/ 	.word	0x00000000
        /*0010*/ 	.short	0x0004
        /*0012*/ 	.short	0x001c
        /*0014*/ 	.byte	0x00, 0xf0, 0x11, 0x00


	//----- nvinfo : EIATTR_KPARAM_INFO
	.align		4
.L_15:
        /*0018*/ 	.byte	0x04, 0x17
        /*001a*/ 	.short	(.L_17 - .L_16)
.L_16:
        /*001c*/ 	.word	0x00000000
        /*0020*/ 	.short	0x0003
        /*0022*/ 	.short	0x0018
        /*0024*/ 	.byte	0x00, 0xf0, 0x11, 0x00


	//----- nvinfo : EIATTR_KPARAM_INFO
	.align		4
.L_17:
        /*0028*/ 	.byte	0x04, 0x17
        /*002a*/ 	.short	(.L_19 - .L_18)
.L_18:
        /*002c*/ 	.word	0x00000000
        /*0030*/ 	.short	0x0002
        /*0032*/ 	.short	0x0010
        /*0034*/ 	.byte	0x00, 0xf5, 0x21, 0x00


	//----- nvinfo : EIATTR_KPARAM_INFO
	.align		4
.L_19:
        /*0038*/ 	.byte	0x04, 0x17
        /*003a*/ 	.short	(.L_21 - .L_20)
.L_20:
        /*003c*/ 	.word	0x00000000
        /*0040*/ 	.short	0x0001
        /*0042*/ 	.short	0x0008
        /*0044*/ 	.byte	0x00, 0xf5, 0x21, 0x00


	//----- nvinfo : EIATTR_KPARAM_INFO
	.align		4
.L_21:
        /*0048*/ 	.byte	0x04, 0x17
        /*004a*/ 	.short	(.L_23 - .L_22)
.L_22:
        /*004c*/ 	.word	0x00000000
        /*0050*/ 	.short	0x0000
        /*0052*/ 	.short	0x0000
        /*0054*/ 	.byte	0x00, 0xf5, 0x21, 0x00


	//----- nvinfo : EIATTR_SPARSE_MMA_MASK
	.align		4
.L_23:
        /*0058*/ 	.byte	0x03, 0x50
        /*005a*/ 	.short	0x0000


	//----- nvinfo : EIATTR_MAXREG_COUNT
	.align		4
        /*005c*/ 	.byte	0x03, 0x1b
        /*005e*/ 	.short	0x00ff


	//----- nvinfo : EIATTR_NUM_BARRIERS
	.align		4
        /*0060*/ 	.byte	0x02, 0x4c
        /*0062*/ 	.byte	0x01
	.zero		1


	//----- nvinfo : EIATTR_MERCURY_ISA_VERSION
	.align		4
        /*0064*/ 	.byte	0x03, 0x5f
        /*0066*/ 	.short	0x0101


	//----- nvinfo : EIATTR_VRC_CTA_INIT_COUNT
	.align		4
        /*0068*/ 	.byte	0x02, 0x4a
	.zero		1
	.zero		1


	//----- nvinfo : EIATTR_EXIT_INSTR_OFFSETS
	.align		4
        /*006c*/ 	.byte	0x04, 0x1c
        /*006e*/ 	.short	(.L_25 - .L_24)


	//   ....[0]....
.L_24:
        /*0070*/ 	.word	0x00000080


	//   ....[1]....
        /*0074*/ 	.word	0x000000d0


	//   ....[2]....
        /*0078*/ 	.word	0x00000810


	//----- nvinfo : EIATTR_CBANK_PARAM_SIZE
	.align		4
.L_25:
        /*007c*/ 	.byte	0x03, 0x19
        /*007e*/ 	.short	0x0020


	//----- nvinfo : EIATTR_PARAM_CBANK
	.align		4
        /*0080*/ 	.byte	0x04, 0x0a
        /*0082*/ 	.short	(.L_27 - .L_26)
	.align		4
.L_26:
        /*0084*/ 	.word	index@(.nv.constant0._Z16shared_mmult_gtxPiS_S_ii)
        /*0088*/ 	.short	0x0380
        /*008a*/ 	.short	0x0020


	//----- nvinfo : EIATTR_SW_WAR
	.align		4
.L_27:
        /*008c*/ 	.byte	0x04, 0x36
        /*008e*/ 	.short	(.L_29 - .L_28)
.L_28:
        /*0090*/ 	.word	0x00000008
.L_29:


//--------------------- .nv.info._Z18shared_mmult_teslaPiS_S_ii --------------------------
	.section	.nv.info._Z18shared_mmult_teslaPiS_S_ii,"",@"SHT_CUDA_INFO"
	.sectionflags	@""
	.align	4


	//----- nvinfo : EIATTR_CUDA_API_VERSION
	.align		4
        /*0000*/ 	.byte	0x04, 0x37
        /*0002*/ 	.short	(.L_31 - .L_30)
.L_30:
        /*0004*/ 	.word	0x00000082


	//----- nvinfo : EIATTR_KPARAM_INFO
	.align		4
.L_31:
        /*0008*/ 	.byte	0x04, 0x17
        /*000a*/ 	.short	(.L_33 - .L_32)
.L_32:
        /*000c*/ 	.word	0x00000000
        /*0010*/ 	.short	0x0004
        /*0012*/ 	.short	0x001c
        /*0014*/ 	.byte	0x00, 0xf0, 0x11, 0x00


	//----- nvinfo : EIATTR_KPARAM_INFO
	.align		4
.L_33:
        /*0018*/ 	.byte	0x04, 0x17
        /*001a*/ 	.short	(.L_35 - .L_34)
.L_34:
        /*001c*/ 	.word	0x00000000
        /*0020*/ 	.short	0x0003
        /*0022*/ 	.short	0x0018
        /*0024*/ 	.byte	0x00, 0xf0, 0x11, 0x00


	//----- nvinfo : EIATTR_KPARAM_INFO
	.align		4
.L_35:
        /*0028*/ 	.byte	0x04, 0x17
        /*002a*/ 	.short	(.L_37 - .L_36)
.L_36:
        /*002c*/ 	.word	0x00000000
        /*0030*/ 	.short	0x0002
        /*0032*/ 	.short	0x0010
        /*0034*/ 	.byte	0x00, 0xf5, 0x21, 0x00


	//----- nvinfo : EIATTR_KPARAM_INFO
	.align		4
.L_37:
        /*0038*/ 	.byte	0x04, 0x17
        /*003a*/ 	.short	(.L_39 - .L_38)
.L_38:
        /*003c*/ 	.word	0x00000000
        /*0040*/ 	.short	0x0001
        /*0042*/ 	.short	0x0008
        /*0044*/ 	.byte	0x00, 0xf5, 0x21, 0x00


	//----- nvinfo : EIATTR_KPARAM_INFO
	.align		4
.L_39:
        /*0048*/ 	.byte	0x04, 0x17
        /*004a*/ 	.short	(.L_41 - .L_40)
.L_40:
        /*004c*/ 	.word	0x00000000
        /*0050*/ 	.short	0x0000
        /*0052*/ 	.short	0x0000
        /*0054*/ 	.byte	0x00, 0xf5, 0x21, 0x00


	//----- nvinfo : EIATTR_SPARSE_MMA_MASK
	.align		4
.L_41:
        /*0058*/ 	.byte	0x03, 0x50
        /*005a*/ 	.short	0x0000


	//----- nvinfo : EIATTR_MAXREG_COUNT
	.align		4
        /*005c*/ 	.byte	0x03, 0x1b
        /*005e*/ 	.short	0x00ff


	//----- nvinfo : EIATTR_NUM_BARRIERS
	.align		4
        /*0060*/ 	.byte	0x02, 0x4c
        /*0062*/ 	.byte	0x01
	.zero		1


	//----- nvinfo : EIATTR_MERCURY_ISA_VERSION
	.align		4
        /*0064*/ 	.byte	0x03, 0x5f
        /*0066*/ 	.short	0x0101


	//----- nvinfo : EIATTR_VRC_CTA_INIT_COUNT
	.align		4
        /*0068*/ 	.byte	0x02, 0x4a
	.zero		1
	.zero		1


	//----- nvinfo : EIATTR_EXIT_INSTR_OFFSETS
	.align		4
        /*006c*/ 	.byte	0x04, 0x1c
        /*006e*/ 	.short	(.L_43 - .L_42)


	//   ....[0]....
.L_42:
        /*0070*/ 	.word	0x00000080


	//   ....[1]....
        /*0074*/ 	.word	0x000000d0


	//   ....[2]....
        /*0078*/ 	.word	0x00000810


	//----- nvinfo : EIATTR_CBANK_PARAM_SIZE
	.align		4
.L_43:
        /*007c*/ 	.byte	0x03, 0x19
        /*007e*/ 	.short	0x0020


	//----- nvinfo : EIATTR_PARAM_CBANK
	.align		4
        /*0080*/ 	.byte	0x04, 0x0a
        /*0082*/ 	.short	(.L_45 - .L_44)
	.align		4
.L_44:
        /*0084*/ 	.word	index@(.nv.constant0._Z18shared_mmult_teslaPiS_S_ii)
        /*0088*/ 	.short	0x0380
        /*008a*/ 	.short	0x0020


	//----- nvinfo : EIATTR_SW_WAR
	.align		4
.L_45:
        /*008c*/ 	.byte	0x04, 0x36
        /*008e*/ 	.short	(.L_47 - .L_46)
.L_46:
        /*0090*/ 	.word	0x00000008
.L_47:


//--------------------- .nv.callgraph             --------------------------
	.section	.nv.callgraph,"",@"SHT_CUDA_CALLGRAPH"
	.align	4
	.sectionentsize	8
	.align		4
        /*0000*/ 	.word	0x00000000
	.align		4
        /*0004*/ 	.word	0xffffffff
	.align		4
        /*0008*/ 	.word	0x00000000
	.align		4
        /*000c*/ 	.word	0xfffffffe
	.align		4
        /*0010*/ 	.word	0x00000000
	.align		4
        /*0014*/ 	.word	0xfffffffd
	.align		4
        /*0018*/ 	.word	0x00000000
	.align		4
        /*001c*/ 	.word	0xfffffffc


//--------------------- .text._Z16shared_mmult_gtxPiS_S_ii --------------------------
	.section	.text._Z16shared_mmult_gtxPiS_S_ii,"ax",@progbits
	.align	128
        .global         _Z16shared_mmult_gtxPiS_S_ii
        .type           _Z16shared_mmult_gtxPiS_S_ii,@function
        .size           _Z16shared_mmult_gtxPiS_S_ii,(.L_x_4 - _Z16shared_mmult_gtxPiS_S_ii)
        .other          _Z16shared_mmult_gtxPiS_S_ii,@"STO_CUDA_ENTRY STV_DEFAULT"
_Z16shared_mmult_gtxPiS_S_ii:
.text._Z16shared_mmult_gtxPiS_S_ii:
[----:B------:R-:W-:Y:S01]  /*0000*/  LDC R1, c[0x0][0x37c] ;  /* 0x0000df00ff017b82 */ /* 0x000fe20000000800 */
[----:B------:R-:W0:Y:S07]  /*0010*/  S2R R0, SR_CTAID.Y ;  /* 0x0000000000007919 */ /* 0x000e2e0000002600 */
[----:B------:R-:W1:Y:S01]  /*0020*/  LDC.64 R2, c[0x0][0x398] ;  /* 0x0000e600ff027b82 */ /* 0x000e620000000a00 */
[----:B------:R-:W0:Y:S02]  /*0030*/  S2R R7, SR_TID.Y ;  /* 0x0000000000077919 */ /* 0x000e240000002200 */
[----:B0-----:R-:W-:-:S04]  /*0040*/  LEA R17, R0, R7, 0x5 ;  /* 0x0000000700117211 */ /* 0x001fc800078e28ff */
[----:B-1----:R-:W-:-:S04]  /*0050*/  IADD3 R17, PT, PT, R17, R2, RZ ;  /* 0x0000000211117210 */ /* 0x002fc80007ffe0ff */
[----:B------:R-:W-:-:S04]  /*0060*/  ISETP.GE.U32.AND P0, PT, R17, R3, PT ;  /* 0x000000031100720c */ /* 0x000fc80003f06070 */
[----:B------:R-:W-:-:S13]  /*0070*/  ISETP.GT.U32.OR P0, PT, R17, 0x7ff, P0 ;  /* 0x000007ff1100780c */ /* 0x000fda0000704470 */
[----:B------:R-:W-:Y:S05]  /*0080*/  @P0 EXIT ;  /* 0x000000000000094d */ /* 0x000fea0003800000 */
[----:B------:R-:W0:Y:S01]  /*0090*/  S2R R8, SR_TID.X ;  /* 0x0000000000087919 */ /* 0x000e220000002100 */
[----:B------:R-:W0:Y:S02]  /*00a0*/  S2R R3, SR_CTAID.X ;  /* 0x0000000000037919 */ /* 0x000e240000002500 */
[----:B0-----:R-:W-:-:S04]  /*00b0*/  LEA R16, R3, R8, 0x5 ;  /* 0x0000000803107211 */ /* 0x001fc800078e28ff */
[----:B------:R-:W-:-:S13]  /*00c0*/  ISETP.GT.U32.AND P0, PT, R16, 0x7ff, PT ;  /* 0x000007ff1000780c */ /* 0x000fda0003f04070 */
[----:B------:R-:W-:Y:S05]  /*00d0*/  @P0 EXIT ;  /* 0x000000000000094d */ /* 0x000fea0003800000 */
[----:B------:R-:W0:Y:S01]  /*00e0*/  LDC.64 R4, c[0x0][0x380] ;  /* 0x0000e000ff047b82 */ /* 0x000e220000000a00 */
[----:B------:R-:W-:Y:S01]  /*00f0*/  SHF.R.S32.HI R3, RZ, 0x1f, R2 ;  /* 0x0000001fff037819 */ /* 0x000fe20000011402 */
[----:B------:R-:W-:Y:S01]  /*0100*/  UMOV UR4, 0x400 ;  /* 0x0000040000047882 */ /* 0x000fe20000000000 */
[----:B------:R-:W-:Y:S01]  /*0110*/  LEA R6, R7, R8, 0x5 ;  /* 0x0000000807067211 */ /* 0x000fe200078e28ff */
[----:B------:R-:W-:Y:S01]  /*0120*/  UIADD3 UR5, UPT, UPT, UR4, 0x1000, URZ ;  /* 0x0000100004057890 */ /* 0x000fe2000fffe0ff */
[----:B------:R-:W-:Y:S01]  /*0130*/  LEA.HI R3, R3, R2, RZ, 0x5 ;  /* 0x0000000203037211 */ /* 0x000fe200078f28ff */
[----:B------:R-:W-:Y:S01]  /*0140*/  HFMA2 R23, -RZ, RZ, 0, 0 ;  /* 0x00000000ff177431 */ /* 0x000fe200000001ff */
[----:B------:R-:W-:Y:S01]  /*0150*/  SHF.L.U32 R2, R7, 0xb, RZ ;  /* 0x0000000b07027819 */ /* 0x000fe200000006ff */
[----:B------:R-:W1:Y:S01]  /*0160*/  S2UR UR6, SR_CgaCtaId ;  /* 0x00000000000679c3 */ /* 0x000e620000008800 */
[----:B------:R-:W-:Y:S01]  /*0170*/  LEA.HI.SX32 R3, R3, R0, 0x1b ;  /* 0x0000000003037211 */ /* 0x000fe200078fdaff */
[----:B------:R-:W2:Y:S03]  /*0180*/  LDCU.64 UR8, c[0x0][0x358] ;  /* 0x00006b00ff0877ac */ /* 0x000ea60008000a00 */
[----:B------:R-:W-:-:S03]  /*0190*/  LEA R3, R3, R2, 0x10 ;  /* 0x0000000203037211 */ /* 0x000fc600078e80ff */
[----:B------:R-:W3:Y:S01]  /*01a0*/  LDC.64 R18, c[0x0][0x388] ;  /* 0x0000e200ff127b82 */ /* 0x000ee20000000a00 */
[----:B------:R-:W-:-:S05]  /*01b0*/  LOP3.LUT R3, R8, R3, RZ, 0xfc, !PT ;  /* 0x0000000308037212 */ /* 0x000fca00078efcff */
[----:B0-----:R-:W-:Y:S01]  /*01c0*/  IMAD.WIDE.U32 R4, R3, 0x4, R4 ;  /* 0x0000000403047825 */ /* 0x001fe200078e0004 */
[----:B------:R-:W-:Y:S02]  /*01d0*/  IADD3 R3, PT, PT, R16, R2, RZ ;  /* 0x0000000210037210 */ /* 0x000fe40007ffe0ff */
[----:B------:R-:W-:Y:S01]  /*01e0*/  MOV R0, R4 ;  /* 0x0000000400007202 */ /* 0x000fe20000000f00 */
[----:B-1----:R-:W-:Y:S02]  /*01f0*/  ULEA UR4, UR6, UR4, 0x18 ;  /* 0x0000000406047291 */ /* 0x002fe4000f8ec0ff */
[----:B------:R-:W-:-:S04]  /*0200*/  ULEA UR5, UR6, UR5, 0x18 ;  /* 0x0000000506057291 */ /* 0x000fc8000f8ec0ff */
[----:B------:R-:W-:Y:S02]  /*0210*/  LEA R4, R7, UR4, 0x7 ;  /* 0x0000000407047c11 */ /* 0x000fe4000f8e38ff */
[C---:B------:R-:W-:Y:S01]  /*0220*/  LEA R7, R6.reuse, UR4, 0x2 ;  /* 0x0000000406077c11 */ /* 0x040fe2000f8e10ff */
[----:B------:R-:W-:Y:S01]  /*0230*/  UMOV UR4, URZ ;  /* 0x000000ff00047c82 */ /* 0x000fe20008000000 */
[----:B------:R-:W-:Y:S02]  /*0240*/  LEA R6, R6, UR5, 0x2 ;  /* 0x0000000506067c11 */ /* 0x000fe4000f8e10ff */
[----:B--23--:R-:W-:-:S07]  /*0250*/  LEA R2, R8, UR5, 0x2 ;  /* 0x0000000508027c11 */ /* 0x00cfce000f8e10ff */
.L_x_0:
[----:B------:R-:W-:Y:S01]  /*0260*/  IMAD.WIDE.U32 R24, R3, 0x4, R18 ;  /* 0x0000000403187825 */ /* 0x000fe200078e0012 */
[----:B------:R-:W-:Y:S02]  /*0270*/  MOV R8, R0 ;  /* 0x0000000000087202 */ /* 0x000fe40000000f00 */
[----:B------:R-:W-:-:S03]  /*0280*/  MOV R9, R5 ;  /* 0x0000000500097202 */ /* 0x000fc60000000f00 */
[----:B------:R-:W2:Y:S04]  /*0290*/  LDG.E R25, desc[UR8][R24.64] ;  /* 0x0000000818197981 */ /* 0x000ea8000c1e1900 */
[----:B------:R-:W3:Y:S01]  /*02a0*/  LDG.E R26, desc[UR8][R8.64] ;  /* 0x00000008081a7981 */ /* 0x000ee2000c1e1900 */
[----:B------:R-:W-:-:S04]  /*02b0*/  UIADD3 UR4, UPT, UPT, UR4, 0x1, URZ ;  /* 0x0000000104047890 */ /* 0x000fc8000fffe0ff */
[----:B------:R-:W-:Y:S01]  /*02c0*/  UISETP.NE.AND UP0, UPT, UR4, 0x40, UPT ;  /* 0x000000400400788c */ /* 0x000fe2000bf05270 */
[----:B------:R-:W-:Y:S02]  /*02d0*/  IADD3 R0, P0, PT, R0, 0x80, RZ ;  /* 0x0000008000007810 */ /* 0x000fe40007f1e0ff */
[----:B------:R-:W-:Y:S02]  /*02e0*/  IADD3 R3, PT, PT, R3, 0x10000, RZ ;  /* 0x0001000003037810 */ /* 0x000fe40007ffe0ff */
[----:B------:R-:W-:Y:S01]  /*02f0*/  IADD3.X R5, PT, PT, RZ, R5, RZ, P0, !PT ;  /* 0x00000005ff057210 */ /* 0x000fe200007fe4ff */
[----:B---3--:R-:W-:Y:S04]  /*0300*/  STS [R7], R26 ;  /* 0x0000001a07007388 */ /* 0x008fe80000000800 */
[----:B--2---:R-:W-:Y:S01]  /*0310*/  STS [R6], R25 ;  /* 0x0000001906007388 */ /* 0x004fe20000000800 */
[----:B------:R-:W-:Y:S06]  /*0320*/  BAR.SYNC.DEFER_BLOCKING 0x0 ;  /* 0x0000000000007b1d */ /* 0x000fec0000010000 */
[----:B------:R-:W-:Y:S04]  /*0330*/  LDS R28, [R2] ;  /* 0x00000000021c7984 */ /* 0x000fe80000000800 */
[----:B------:R-:W0:Y:S04]  /*0340*/  LDS.128 R12, [R4] ;  /* 0x00000000040c7984 */ /* 0x000e280000000c00 */
[----:B------:R-:W1:Y:S04]  /*0350*/  LDS R29, [R2+0x80] ;  /* 0x00008000021d7984 */ /* 0x000e680000000800 */
[----:B------:R-:W2:Y:S04]  /*0360*/  LDS R27, [R2+0x100] ;  /* 0x00010000021b7984 */ /* 0x000ea80000000800 */
[----:B------:R-:W3:Y:S04]  /*0370*/  LDS R20, [R2+0x180] ;  /* 0x0001800002147984 */ /* 0x000ee80000000800 */
[----:B------:R-:W-:Y:S04]  /*0380*/  LDS R21, [R2+0x200] ;  /* 0x0002000002157984 */ /* 0x000fe80000000800 */
[----:B------:R-:W4:Y:S04]  /*0390*/  LDS.128 R8, [R4+0x10] ;  /* 0x0000100004087984 */ /* 0x000f280000000c00 */
[----:B------:R-:W5:Y:S04]  /*03a0*/  LDS R22, [R2+0x280] ;  /* 0x0002800002167984 */ /* 0x000f680000000800 */
[----:B------:R-:W5:Y:S04]  /*03b0*/  LDS R25, [R2+0x300] ;  /* 0x0003000002197984 */ /* 0x000f680000000800 */
[----:B------:R-:W5:Y:S01]  /*03c0*/  LDS R24, [R2+0x380] ;  /* 0x0003800002187984 */ /* 0x000f620000000800 */
[----:B0-----:R-:W-:-:S03]  /*03d0*/  IMAD R12, R12, R28, R23 ;  /* 0x0000001c0c0c7224 */ /* 0x001fc600078e0217 */
[----:B------:R-:W-:Y:S01]  /*03e0*/  LDS R23, [R2+0x400] ;  /* 0x0004000002177984 */ /* 0x000fe20000000800 */
[----:B-1----:R-:W-:-:S04]  /*03f0*/  IMAD R12, R29, R13, R12 ;  /* 0x0000000d1d0c7224 */ /* 0x002fc800078e020c */
[----:B--2---:R-:W-:-:S04]  /*0400*/  IMAD R12, R27, R14, R12 ;  /* 0x0000000e1b0c7224 */ /* 0x004fc800078e020c */
[----:B---3--:R-:W-:Y:S02]  /*0410*/  IMAD R26, R20, R15, R12 ;  /* 0x0000000f141a7224 */ /* 0x008fe400078e020c */
[----:B------:R-:W0:Y:S04]  /*0420*/  LDS.128 R12, [R4+0x20] ;  /* 0x00002000040c7984 */ /* 0x000e280000000c00 */
[----:B------:R-:W1:Y:S01]  /*0430*/  LDS R20, [R2+0x480] ;  /* 0x0004800002147984 */ /* 0x000e620000000800 */
[----:B----4-:R-:W-:-:S03]  /*0440*/  IMAD R8, R8, R21, R26 ;  /* 0x0000001508087224 */ /* 0x010fc600078e021a */
[----:B------:R-:W2:Y:S01]  /*0450*/  LDS R21, [R2+0x500] ;  /* 0x0005000002157984 */ /* 0x000ea20000000800 */
[----:B-----5:R-:W-:-:S03]  /*0460*/  IMAD R8, R22, R9, R8 ;  /* 0x0000000916087224 */ /* 0x020fc600078e0208 */
[----:B------:R-:W3:Y:S01]  /*0470*/  LDS R26, [R2+0x580] ;  /* 0x00058000021a7984 */ /* 0x000ee20000000800 */
[----:B------:R-:W-:-:S03]  /*0480*/  IMAD R8, R25, R10, R8 ;  /* 0x0000000a19087224 */ /* 0x000fc600078e0208 */
[----:B------:R-:W-:Y:S01]  /*0490*/  LDS R25, [R2+0x600] ;  /* 0x0006000002197984 */ /* 0x000fe20000000800 */
[----:B------:R-:W-:-:S03]  /*04a0*/  IMAD R24, R24, R11, R8 ;  /* 0x0000000b18187224 */ /* 0x000fc600078e0208 */
[----:B------:R-:W4:Y:S04]  /*04b0*/  LDS.128 R8, [R4+0x30] ;  /* 0x0000300004087984 */ /* 0x000f280000000c00 */
[----:B------:R-:W5:Y:S01]  /*04c0*/  LDS R22, [R2+0x680] ;  /* 0x0006800002167984 */ /* 0x000f620000000800 */
[----:B0-----:R-:W-:-:S03]  /*04d0*/  IMAD R12, R12, R23, R24 ;  /* 0x000000170c0c7224 */ /* 0x001fc600078e0218 */
[----:B------:R-:W0:Y:S01]  /*04e0*/  LDS R23, [R2+0x700] ;  /* 0x0007000002177984 */ /* 0x000e220000000800 */
[----:B-1----:R-:W-:-:S03]  /*04f0*/  IMAD R12, R20, R13, R12 ;  /* 0x0000000d140c7224 */ /* 0x002fc600078e020c */
[----:B------:R-:W1:Y:S01]  /*0500*/  LDS R24, [R2+0x780] ;  /* 0x0007800002187984 */ /* 0x000e620000000800 */
[----:B--2---:R-:W-:-:S03]  /*0510*/  IMAD R12, R21, R14, R12 ;  /* 0x0000000e150c7224 */ /* 0x004fc600078e020c */
[----:B------:R-:W-:Y:S01]  /*0520*/  LDS R21, [R2+0x800] ;  /* 0x0008000002157984 */ /* 0x000fe20000000800 */
[----:B---3--:R-:W-:-:S03]  /*0530*/  IMAD R26, R26, R15, R12 ;  /* 0x0000000f1a1a7224 */ /* 0x008fc600078e020c */
[----:B------:R-:W2:Y:S04]  /*0540*/  LDS.128 R12, [R4+0x40] ;  /* 0x00004000040c7984 */ /* 0x000ea80000000c00 */
[----:B------:R-:W3:Y:S01]  /*0550*/  LDS R20, [R2+0x880] ;  /* 0x0008800002147984 */ /* 0x000ee20000000800 */
[----:B----4-:R-:W-:-:S03]  /*0560*/  IMAD R8, R8, R25, R26 ;  /* 0x0000001908087224 */ /* 0x010fc600078e021a */
[----:B------:R-:W4:Y:S04]  /*0570*/  LDS R25, [R2+0x900] ;  /* 0x0009000002197984 */ /* 0x000f280000000800 */
[----:B------:R-:W4:Y:S01]  /*0580*/  LDS R26, [R2+0x980] ;  /* 0x00098000021a7984 */ /* 0x000f220000000800 */
[----:B-----5:R-:W-:-:S03]  /*0590*/  IMAD R8, R22, R9, R8 ;  /* 0x0000000916087224 */ /* 0x020fc600078e0208 */
[----:B------:R-:W-:Y:S01]  /*05a0*/  LDS R22, [R2+0xa80] ;  /* 0x000a800002167984 */ /* 0x000fe20000000800 */
[----:B0-----:R-:W-:-:S03]  /*05b0*/  IMAD R8, R23, R10, R8 ;  /* 0x0000000a17087224 */ /* 0x001fc600078e0208 */
[----:B------:R-:W-:Y:S01]  /*05c0*/  LDS R23, [R2+0xa00] ;  /* 0x000a000002177984 */ /* 0x000fe20000000800 */
[----:B-1----:R-:W-:-:S03]  /*05d0*/  IMAD R24, R24, R11, R8 ;  /* 0x0000000b18187224 */ /* 0x002fc600078e0208 */
[----:B------:R-:W0:Y:S01]  /*05e0*/  LDS.128 R8, [R4+0x50] ;  /* 0x0000500004087984 */ /* 0x000e220000000c00 */
[----:B--2---:R-:W-:-:S03]  /*05f0*/  IMAD R12, R12, R21, R24 ;  /* 0x000000150c0c7224 */ /* 0x004fc600078e0218 */
[----:B------:R-:W1:Y:S01]  /*0600*/  LDS R21, [R2+0xb00] ;  /* 0x000b000002157984 */ /* 0x000e620000000800 */
[----:B---3--:R-:W-:-:S03]  /*0610*/  IMAD R12, R20, R13, R12 ;  /* 0x0000000d140c7224 */ /* 0x008fc600078e020c */
[----:B------:R-:W2:Y:S01]  /*0620*/  LDS R20, [R2+0xb80] ;  /* 0x000b800002147984 */ /* 0x000ea20000000800 */
[----:B----4-:R-:W-:-:S03]  /*0630*/  IMAD R12, R25, R14, R12 ;  /* 0x0000000e190c7224 */ /* 0x010fc600078e020c */
[----:B------:R-:W-:Y:S01]  /*0640*/  LDS R25, [R2+0xc00] ;  /* 0x000c000002197984 */ /* 0x000fe20000000800 */
[----:B------:R-:W-:-:S03]  /*0650*/  IMAD R26, R26, R15, R12 ;  /* 0x0000000f1a1a7224 */ /* 0x000fc600078e020c */
[----:B------:R-:W3:Y:S04]  /*0660*/  LDS.128 R12, [R4+0x60] ;  /* 0x00006000040c7984 */ /* 0x000ee80000000c00 */
[----:B------:R-:W4:Y:S01]  /*0670*/  LDS R24, [R2+0xc80] ;  /* 0x000c800002187984 */ /* 0x000f220000000800 */
[----:B0-----:R-:W-:-:S03]  /*0680*/  IMAD R8, R8, R23, R26 ;  /* 0x0000001708087224 */ /* 0x001fc600078e021a */
[----:B------:R-:W0:Y:S01]  /*0690*/  LDS R23, [R2+0xd00] ;  /* 0x000d000002177984 */ /* 0x000e220000000800 */
[----:B------:R-:W-:-:S03]  /*06a0*/  IMAD R8, R22, R9, R8 ;  /* 0x0000000916087224 */ /* 0x000fc600078e0208 */
[----:B------:R-:W5:Y:S01]  /*06b0*/  LDS R22, [R2+0xd80] ;  /* 0x000d800002167984 */ /* 0x000f620000000800 */
[----:B-1----:R-:W-:-:S03]  /*06c0*/  IMAD R8, R21, R10, R8 ;  /* 0x0000000a15087224 */ /* 0x002fc600078e0208 */
[----:B------:R-:W-:Y:S01]  /*06d0*/  LDS R21, [R2+0xe00] ;  /* 0x000e000002157984 */ /* 0x000fe20000000800 */
[----:B--2---:R-:W-:-:S03]  /*06e0*/  IMAD R26, R20, R11, R8 ;  /* 0x0000000b141a7224 */ /* 0x004fc600078e0208 */
[----:B------:R-:W1:Y:S04]  /*06f0*/  LDS.128 R8, [R4+0x70] ;  /* 0x0000700004087984 */ /* 0x000e680000000c00 */
[----:B------:R-:W2:Y:S01]  /*0700*/  LDS R20, [R2+0xe80] ;  /* 0x000e800002147984 */ /* 0x000ea20000000800 */
[----:B---3--:R-:W-:-:S03]  /*0710*/  IMAD R26, R12, R25, R26 ;  /* 0x000000190c1a7224 */ /* 0x008fc600078e021a */
[----:B------:R-:W3:Y:S04]  /*0720*/  LDS R25, [R2+0xf00] ;  /* 0x000f000002197984 */ /* 0x000ee80000000800 */
[----:B------:R-:W3:Y:S01]  /*0730*/  LDS R12, [R2+0xf80] ;  /* 0x000f8000020c7984 */ /* 0x000ee20000000800 */
[----:B----4-:R-:W-:-:S04]  /*0740*/  IMAD R13, R24, R13, R26 ;  /* 0x0000000d180d7224 */ /* 0x010fc800078e021a */
[----:B0-----:R-:W-:-:S04]  /*0750*/  IMAD R13, R23, R14, R13 ;  /* 0x0000000e170d7224 */ /* 0x001fc800078e020d */
[----:B-----5:R-:W-:-:S04]  /*0760*/  IMAD R13, R22, R15, R13 ;  /* 0x0000000f160d7224 */ /* 0x020fc800078e020d */
[----:B-1----:R-:W-:-:S04]  /*0770*/  IMAD R8, R8, R21, R13 ;  /* 0x0000001508087224 */ /* 0x002fc800078e020d */
[----:B--2---:R-:W-:-:S04]  /*0780*/  IMAD R8, R20, R9, R8 ;  /* 0x0000000914087224 */ /* 0x004fc800078e0208 */
[----:B---3--:R-:W-:-:S04]  /*0790*/  IMAD R8, R25, R10, R8 ;  /* 0x0000000a19087224 */ /* 0x008fc800078e0208 */
[----:B------:R-:W-:Y:S01]  /*07a0*/  IMAD R23, R12, R11, R8 ;  /* 0x0000000b0c177224 */ /* 0x000fe200078e0208 */
[----:B------:R-:W-:Y:S06]  /*07b0*/  BAR.SYNC.DEFER_BLOCKING 0x0 ;  /* 0x0000000000007b1d */ /* 0x000fec0000010000 */
[----:B------:R-:W-:Y:S05]  /*07c0*/  BRA.U UP0, `(.L_x_0) ;  /* 0xfffffff900a47547 */ /* 0x000fea000b83ffff */
[----:B------:R-:W0:Y:S01]  /*07d0*/  LDC.64 R2, c[0x0][0x390] ;  /* 0x0000e400ff027b82 */ /* 0x000e220000000a00 */
[----:B------:R-:W-:-:S05]  /*07e0*/  LEA R17, R17, R16, 0xb ;  /* 0x0000001011117211 */ /* 0x000fca00078e58ff */
[----:B0-----:R-:W-:-:S05]  /*07f0*/  IMAD.WIDE.U32 R2, R17, 0x4, R2 ;  /* 0x0000000411027825 */ /* 0x001fca00078e0002 */
[----:B------:R-:W-:Y:S01]  /*0800*/  STG.E desc[UR8][R2.64], R23 ;  /* 0x0000001702007986 */ /* 0x000fe2000c101908 */
[----:B------:R-:W-:Y:S05]  /*0810*/  EXIT ;  /* 0x000000000000794d */ /* 0x000fea0003800000 */
.L_x_1:
[----:B------:R-:W-:-:S00]  /*0820*/  BRA `(.L_x_1) ;  /* 0xfffffffc00fc7947 */ /* 0x000fc0000383ffff */
[----:B------:R-:W-:-:S00]  /*0830*/  NOP ;  /* 0x0000000000007918 */ /* 0x000fc00000000000 */
        /* <DEDUP_REMOVED lines=12> */
.L_x_4:


//--------------------- .text._Z18shared_mmult_teslaPiS_S_ii --------------------------
	.section	.text._Z18shared_mmult_teslaPiS_S_ii,"ax",@progbits
	.align	128
        .global         _Z18shared_mmult_teslaPiS_S_ii
        .type           _Z18shared_mmult_teslaPiS_S_ii,@function
        .size           _Z18shared_mmult_teslaPiS_S_ii,(.L_x_5 - _Z18shared_mmult_teslaPiS_S_ii)
        .other          _Z18shared_mmult_teslaPiS_S_ii,@"STO_CUDA_ENTRY STV_DEFAULT"
_Z18shared_mmult_teslaPiS_S_ii:
.text._Z18shared_mmult_teslaPiS_S_ii:
        /* <DEDUP_REMOVED lines=38> */
.L_x_2:
        /* <DEDUP_REMOVED lines=92> */
.L_x_3:
        /* <DEDUP_REMOVED lines=14> */
.L_x_5:


//--------------------- .nv.shared._Z16shared_mmult_gtxPiS_S_ii --------------------------
	.section	.nv.shared._Z16shared_mmult_gtxPiS_S_ii,"aw",@nobits
	.sectionflags	@""
	.align	4
.nv.shared._Z16shared_mmult_gtxPiS_S_ii:
	.zero		9216


//--------------------- .nv.shared.reserved.0     --------------------------
	.section	.nv.shared.reserved.0,"aw",@nobits
	.weak		__nv_reservedSMEM_offset_0_alias
	.size		__nv_reservedSMEM_offset_0_alias, 0, 64
	.other		__nv_reservedSMEM_offset_0_alias,@"STO_CUDA_RESERVED_SHARED STV_DEFAULT"
__nv_reservedSMEM_offset_0_alias:
	.zero		0
	.zero		64


//--------------------- .nv.shared._Z18shared_mmult_teslaPiS_S_ii --------------------------
	.section	.nv.shared._Z18shared_mmult_teslaPiS_S_ii,"aw",@nobits
	.sectionflags	@""
	.align	4
.nv.shared._Z18shared_mmult_teslaPiS_S_ii:
	.zero		9216


//--------------------- .nv.constant0._Z16shared_mmult_gtxPiS_S_ii --------------------------
	.section	.nv.constant0._Z16shared_mmult_gtxPiS_S_ii,"a",@progbits
	.sectionflags	@""
	.align	4
.nv.constant0._Z16shared_mmult_gtxPiS_S_ii:
	.zero		928


//--------------------- .nv.constant0._Z18shared_mmult_teslaPiS_S_ii --------------------------
	.section	.nv.constant0._Z18shared_mmult_teslaPiS_S_ii,"a",@progbits
	.sectionflags	@""
	.align	4
.nv.constant0._Z18shared_mmult_teslaPiS_S_ii:
	.zero		928


//--------------------- SYMBOLS --------------------------

	.type		.nv.reservedSmem.offset0,@object
	.size		.nv.reservedSmem.offset0,0x4
	.type		.nv.reservedSmem.cap,@object
	.size		.nv.reservedSmem.cap,0x4
